	.headerflags	@"EF_CUDA_TEXMODE_UNIFIED EF_CUDA_64BIT_ADDRESS EF_CUDA_ACCELERATORS EF_CUDA_SM90 EF_CUDA_VIRTUAL_SM(EF_CUDA_SM90)"
	.elftype	@"ET_EXEC"


//--------------------- .nv.info                  --------------------------
	.section	.nv.info,"",@"SHT_CUDA_INFO"
	.align	4


	//----- nvinfo : EIATTR_REGCOUNT
	.align		4
        /*0000*/ 	.byte	0x04, 0x2f
        /*0002*/ 	.short	(.L_1 - .L_0)
	.align		4
.L_0:
        /*0004*/ 	.word	index@(triton_poi_fused_2)
        /*0008*/ 	.word	0x0000001e


	//----- nvinfo : EIATTR_MIN_STACK_SIZE
	.align		4
.L_1:
        /*000c*/ 	.byte	0x04, 0x12
        /*000e*/ 	.short	(.L_3 - .L_2)
	.align		4
.L_2:
        /*0010*/ 	.word	index@(triton_poi_fused_2)
        /*0014*/ 	.word	0x00000000


	//----- nvinfo : EIATTR_FRAME_SIZE
	.align		4
.L_3:
        /*0018*/ 	.byte	0x04, 0x11
        /*001a*/ 	.short	(.L_5 - .L_4)
	.align		4
.L_4:
        /*001c*/ 	.word	index@(triton_poi_fused_2)
        /*0020*/ 	.word	0x00000000


	//----- nvinfo : EIATTR_MIN_STACK_SIZE
	.align		4
.L_5:
        /*0024*/ 	.byte	0x04, 0x12
        /*0026*/ 	.short	(.L_7 - .L_6)
	.align		4
.L_6:
        /*0028*/ 	.word	index@(triton_poi_fused_2)
        /*002c*/ 	.word	0x00000000
.L_7:


//--------------------- .nv.info.triton_poi_fused_2 --------------------------
	.section	.nv.info.triton_poi_fused_2,"",@"SHT_CUDA_INFO"
	.sectionflags	@""
	.align	4


	//----- nvinfo : EIATTR_CUDA_API_VERSION
	.align		4
        /*0000*/ 	.byte	0x04, 0x37
        /*0002*/ 	.short	(.L_9 - .L_8)
.L_8:
        /*0004*/ 	.word	0x0000007c


	//----- nvinfo : EIATTR_KPARAM_INFO
	.align		4
.L_9:
        /*0008*/ 	.byte	0x04, 0x17
        /*000a*/ 	.short	(.L_11 - .L_10)
.L_10:
        /*000c*/ 	.word	0x00000000
        /*0010*/ 	.short	0x0003
        /*0012*/ 	.short	0x0014
        /*0014*/ 	.byte	0x00, 0xf0, 0x11, 0x00


	//----- nvinfo : EIATTR_KPARAM_INFO
	.align		4
.L_11:
        /*0018*/ 	.byte	0x04, 0x17
        /*001a*/ 	.short	(.L_13 - .L_12)
.L_12:
        /*001c*/ 	.word	0x00000000
        /*0020*/ 	.short	0x0002
        /*0022*/ 	.short	0x0010
        /*0024*/ 	.byte	0x00, 0xf0, 0x11, 0x00


	//----- nvinfo : EIATTR_KPARAM_INFO
	.align		4
.L_13:
        /*0028*/ 	.byte	0x04, 0x17
        /*002a*/ 	.short	(.L_15 - .L_14)
.L_14:
        /*002c*/ 	.word	0x00000000
        /*0030*/ 	.short	0x0001
        /*0032*/ 	.short	0x0008
        /*0034*/ 	.byte	0x00, 0xf4, 0x21, 0x00


	//----- nvinfo : EIATTR_KPARAM_INFO
	.align		4
.L_15:
        /*0038*/ 	.byte	0x04, 0x17
        /*003a*/ 	.short	(.L_17 - .L_16)
.L_16:
        /*003c*/ 	.word	0x00000000
        /*0040*/ 	.short	0x0000
        /*0042*/ 	.short	0x0000
        /*0044*/ 	.byte	0x00, 0xf4, 0x21, 0x00


	//----- nvinfo : EIATTR_SPARSE_MMA_MASK
	.align		4
.L_17:
        /*0048*/ 	.byte	0x03, 0x50
        /*004a*/ 	.short	0x0000


	//----- nvinfo : EIATTR_MAXREG_COUNT
	.align		4
        /*004c*/ 	.byte	0x03, 0x1b
        /*004e*/ 	.short	0x00ff


	//----- nvinfo : EIATTR_EXIT_INSTR_OFFSETS
	.align		4
        /*0050*/ 	.byte	0x04, 0x1c
        /*0052*/ 	.short	(.L_19 - .L_18)


	//   ....[0]....
.L_18:
        /*0054*/ 	.word	0x000006d0


	//   ....[1]....
        /*0058*/ 	.word	0x00000720


	//----- nvinfo : EIATTR_REQNTID
	.align		4
.L_19:
        /*005c*/ 	.byte	0x04, 0x10
        /*005e*/ 	.short	(.L_21 - .L_20)
.L_20:
        /*0060*/ 	.word	0x00000080
        /*0064*/ 	.word	0x00000001
        /*0068*/ 	.word	0x00000001


	//----- nvinfo : EIATTR_CBANK_PARAM_SIZE
	.align		4
.L_21:
        /*006c*/ 	.byte	0x03, 0x19
        /*006e*/ 	.short	0x0018


	//----- nvinfo : EIATTR_PARAM_CBANK
	.align		4
        /*0070*/ 	.byte	0x04, 0x0a
        /*0072*/ 	.short	(.L_23 - .L_22)
	.align		4
.L_22:
        /*0074*/ 	.word	index@(.nv.constant0.triton_poi_fused_2)
        /*0078*/ 	.short	0x0210
        /*007a*/ 	.short	0x0018


	//----- nvinfo : EIATTR_SW_WAR
	.align		4
.L_23:
        /*007c*/ 	.byte	0x04, 0x36
        /*007e*/ 	.short	(.L_25 - .L_24)
.L_24:
        /*0080*/ 	.word	0x00000008
.L_25:


//--------------------- .nv.callgraph             --------------------------
	.section	.nv.callgraph,"",@"SHT_CUDA_CALLGRAPH"
	.align	4
	.sectionentsize	8
	.align		4
        /*0000*/ 	.word	0x00000000
	.align		4
        /*0004*/ 	.word	0xffffffff
	.align		4
        /*0008*/ 	.word	0x00000000
	.align		4
        /*000c*/ 	.word	0xfffffffe
	.align		4
        /*0010*/ 	.word	0x00000000
	.align		4
        /*0014*/ 	.word	0xfffffffd
	.align		4
        /*0018*/ 	.word	0x00000000
	.align		4
        /*001c*/ 	.word	0xfffffffc


//--------------------- .text.triton_poi_fused_2  --------------------------
	.section	.text.triton_poi_fused_2,"ax",@progbits
	.sectionflags	@"SHF_BARRIERS=1"
	.align	128
        .global         triton_poi_fused_2
        .type           triton_poi_fused_2,@function
        .size           triton_poi_fused_2,(.L_x_1 - triton_poi_fused_2)
        .other          triton_poi_fused_2,@"STO_CUDA_ENTRY STV_DEFAULT"
triton_poi_fused_2:
.text.triton_poi_fused_2:
[----:B------:R-:W0:Y:S01]  /*0000*/  LDC R1, c[0x0][0x28] ;  /* 0x00000a00ff017b82 */ /* 0x000e220000000800 */
[----:B------:R-:W1:Y:S07]  /*0010*/  S2R R19, SR_CTAID.Z ;  /* 0x0000000000137919 */ /* 0x000e6e0000002700 */
[----:B------:R-:W1:Y:S01]  /*0020*/  S2UR UR4, SR_CTAID.Y ;  /* 0x00000000000479c3 */ /* 0x000e620000002600 */
[----:B------:R-:W-:Y:S01]  /*0030*/  IMAD.MOV.U32 R14, RZ, RZ, RZ ;  /* 0x000000ffff0e7224 */ /* 0x000fe200078e00ff */
[----:B------:R-:W-:Y:S01]  /*0040*/  ULDC.64 UR6, c[0x0][0x208] ;  /* 0x0000820000067ab9 */ /* 0x000fe20000000a00 */
[----:B------:R-:W2:Y:S01]  /*0050*/  S2R R15, SR_CTAID.X ;  /* 0x00000000000f7919 */ /* 0x000ea20000002500 */
[----:B------:R-:W3:Y:S04]  /*0060*/  S2R R18, SR_TID.X ;  /* 0x0000000000127919 */ /* 0x000ee80000002100 */
[----:B------:R-:W1:Y:S08]  /*0070*/  LDC R0, c[0x0][0x10] ;  /* 0x00000400ff007b82 */ /* 0x000e700000000800 */
[----:B------:R-:W4:Y:S01]  /*0080*/  LDC.64 R16, c[0x0][0x210] ;  /* 0x00008400ff107b82 */ /* 0x000f220000000a00 */
[----:B-1----:R-:W-:-:S02]  /*0090*/  IMAD R19, R19, R0, UR4 ;  /* 0x0000000413137e24 */ /* 0x002fc4000f8e0200 */
[----:B--2---:R-:W-:Y:S02]  /*00a0*/  IMAD.SHL.U32 R15, R15, 0x10, RZ ;  /* 0x000000100f0f7824 */ /* 0x004fe400078e00ff */
[----:B------:R-:W-:Y:S01]  /*00b0*/  IMAD.SHL.U32 R19, R19, 0x40, RZ ;  /* 0x0000004013137824 */ /* 0x000fe200078e00ff */
[----:B---3--:R-:W-:Y:S02]  /*00c0*/  SHF.R.U32.HI R0, RZ, 0x4, R18 ;  /* 0x00000004ff007819 */ /* 0x008fe40000011612 */
[----:B------:R-:W-:Y:S02]  /*00d0*/  LOP3.LUT R4, R15, 0xf, R18, 0xf8, !PT ;  /* 0x0000000f0f047812 */ /* 0x000fe400078ef812 */
[----:B------:R-:W-:Y:S02]  /*00e0*/  SGXT.U32 R0, R0, 0x3 ;  /* 0x000000030000781a */ /* 0x000fe40000000000 */
[----:B------:R-:W-:Y:S02]  /*00f0*/  ISETP.GE.AND P0, PT, R4, 0x9, PT ;  /* 0x000000090400780c */ /* 0x000fe40003f06270 */
[----:B------:R-:W-:-:S02]  /*0100*/  LOP3.LUT R3, R19, 0x8, R0, 0xfe, !PT ;  /* 0x0000000813037812 */ /* 0x000fc400078efe00 */
[----:B------:R-:W-:Y:S02]  /*0110*/  LOP3.LUT R2, R19, R0, RZ, 0xfc, !PT ;  /* 0x0000000013027212 */ /* 0x000fe400078efcff */
[C---:B------:R-:W-:Y:S01]  /*0120*/  ISETP.LT.AND P2, PT, R3.reuse, 0x40000, !P0 ;  /* 0x000400000300780c */ /* 0x040fe20004741270 */
[--C-:B------:R-:W-:Y:S01]  /*0130*/  IMAD R3, R3, 0x9, R4.reuse ;  /* 0x0000000903037824 */ /* 0x100fe200078e0204 */
[----:B------:R-:W-:Y:S01]  /*0140*/  LOP3.LUT R6, R19, 0x10, R0, 0xfe, !PT ;  /* 0x0000001013067812 */ /* 0x000fe200078efe00 */
[C---:B------:R-:W-:Y:S01]  /*0150*/  IMAD R5, R2.reuse, 0x9, R4 ;  /* 0x0000000902057824 */ /* 0x040fe200078e0204 */
[----:B------:R-:W-:Y:S02]  /*0160*/  LOP3.LUT R7, R19, 0x18, R0, 0xfe, !PT ;  /* 0x0000001813077812 */ /* 0x000fe400078efe00 */
[----:B------:R-:W-:Y:S01]  /*0170*/  ISETP.LT.AND P1, PT, R2, 0x40000, !P0 ;  /* 0x000400000200780c */ /* 0x000fe20004721270 */
[----:B----4-:R-:W-:Y:S01]  /*0180*/  IMAD.WIDE R2, R3, 0x4, R16 ;  /* 0x0000000403027825 */ /* 0x010fe200078e0210 */
[----:B------:R-:W-:-:S02]  /*0190*/  ISETP.LT.AND P6, PT, R6, 0x40000, !P0 ;  /* 0x000400000600780c */ /* 0x000fc400047c1270 */
[----:B------:R-:W-:Y:S02]  /*01a0*/  LOP3.LUT R8, R19, 0x20, R0, 0xfe, !PT ;  /* 0x0000002013087812 */ /* 0x000fe400078efe00 */
[----:B------:R-:W-:Y:S01]  /*01b0*/  ISETP.LT.AND P5, PT, R7, 0x40000, !P0 ;  /* 0x000400000700780c */ /* 0x000fe200047a1270 */
[----:B------:R1:W2:Y:S01]  /*01c0*/  @P2 LDG.E.EL R14, desc[UR6][R2.64] ;  /* 0x00000006020e2981 */ /* 0x0002a2000c2e1900 */
[----:B------:R-:W-:Y:S02]  /*01d0*/  LOP3.LUT R4, R19, 0x28, R0, 0xfe, !PT ;  /* 0x0000002813047812 */ /* 0x000fe400078efe00 */
[----:B------:R-:W-:Y:S02]  /*01e0*/  LOP3.LUT R6, R19, 0x30, R0, 0xfe, !PT ;  /* 0x0000003013067812 */ /* 0x000fe400078efe00 */
[----:B------:R-:W-:Y:S02]  /*01f0*/  LOP3.LUT R7, R19, 0x38, R0, 0xfe, !PT ;  /* 0x0000003813077812 */ /* 0x000fe400078efe00 */
[----:B------:R-:W-:-:S02]  /*0200*/  ISETP.LT.AND P4, PT, R8, 0x40000, !P0 ;  /* 0x000400000800780c */ /* 0x000fc40004781270 */
[----:B------:R-:W-:Y:S02]  /*0210*/  ISETP.LT.AND P3, PT, R4, 0x40000, !P0 ;  /* 0x000400000400780c */ /* 0x000fe40004761270 */
[----:B------:R-:W-:Y:S02]  /*0220*/  ISETP.LT.AND P2, PT, R6, 0x40000, !P0 ;  /* 0x000400000600780c */ /* 0x000fe40004741270 */
[----:B------:R-:W-:Y:S01]  /*0230*/  ISETP.LT.AND P0, PT, R7, 0x40000, !P0 ;  /* 0x000400000700780c */ /* 0x000fe20004701270 */
[C---:B------:R-:W-:Y:S02]  /*0240*/  VIADD R7, R5.reuse, 0x90 ;  /* 0x0000009005077836 */ /* 0x040fe40000000000 */
[C---:B------:R-:W-:Y:S02]  /*0250*/  VIADD R9, R5.reuse, 0xd8 ;  /* 0x000000d805097836 */ /* 0x040fe40000000000 */
[C---:B------:R-:W-:Y:S02]  /*0260*/  VIADD R11, R5.reuse, 0x120 ;  /* 0x00000120050b7836 */ /* 0x040fe40000000000 */
[----:B------:R-:W-:-:S02]  /*0270*/  VIADD R13, R5, 0x168 ;  /* 0x00000168050d7836 */ /* 0x000fc40000000000 */
[C---:B------:R-:W-:Y:S02]  /*0280*/  VIADD R23, R5.reuse, 0x1b0 ;  /* 0x000001b005177836 */ /* 0x040fe40000000000 */
[C---:B------:R-:W-:Y:S02]  /*0290*/  VIADD R25, R5.reuse, 0x1f8 ;  /* 0x000001f805197836 */ /* 0x040fe40000000000 */
[----:B-1----:R-:W-:-:S04]  /*02a0*/  IMAD.WIDE R2, R5, 0x4, R16 ;  /* 0x0000000405027825 */ /* 0x002fc800078e0210 */
[----:B------:R-:W-:-:S04]  /*02b0*/  IMAD.WIDE R4, R7, 0x4, R16 ;  /* 0x0000000407047825 */ /* 0x000fc800078e0210 */
[----:B------:R-:W-:-:S04]  /*02c0*/  IMAD.WIDE R6, R9, 0x4, R16 ;  /* 0x0000000409067825 */ /* 0x000fc800078e0210 */
[----:B------:R-:W-:Y:S01]  /*02d0*/  IMAD.WIDE R8, R11, 0x4, R16 ;  /* 0x000000040b087825 */ /* 0x000fe200078e0210 */
[----:B------:R-:W-:-:S03]  /*02e0*/  CS2R R20, SRZ ;  /* 0x0000000000147805 */ /* 0x000fc6000001ff00 */
[----:B------:R-:W-:-:S03]  /*02f0*/  IMAD.WIDE R10, R13, 0x4, R16 ;  /* 0x000000040d0a7825 */ /* 0x000fc600078e0210 */
[----:B------:R1:W3:Y:S01]  /*0300*/  @P6 LDG.E.EL R20, desc[UR6][R4.64] ;  /* 0x0000000604146981 */ /* 0x0002e2000c2e1900 */
[--C-:B------:R-:W-:Y:S01]  /*0310*/  IMAD.WIDE R12, R23, 0x4, R16.reuse ;  /* 0x00000004170c7825 */ /* 0x100fe200078e0210 */
[----:B------:R-:W-:Y:S02]  /*0320*/  CS2R R22, SRZ ;  /* 0x0000000000167805 */ /* 0x000fe4000001ff00 */
[----:B------:R-:W4:Y:S01]  /*0330*/  @P5 LDG.E.EL R21, desc[UR6][R6.64] ;  /* 0x0000000606155981 */ /* 0x000f22000c2e1900 */
[----:B------:R-:W-:Y:S01]  /*0340*/  IMAD.WIDE R16, R25, 0x4, R16 ;  /* 0x0000000419107825 */ /* 0x000fe200078e0210 */
[----:B------:R-:W-:Y:S02]  /*0350*/  CS2R R24, SRZ ;  /* 0x0000000000187805 */ /* 0x000fe4000001ff00 */
[----:B------:R-:W5:Y:S01]  /*0360*/  @P4 LDG.E.EL R22, desc[UR6][R8.64] ;  /* 0x0000000608164981 */ /* 0x000f62000c2e1900 */
[----:B------:R-:W-:-:S03]  /*0370*/  IMAD.MOV.U32 R26, RZ, RZ, RZ ;  /* 0x000000ffff1a7224 */ /* 0x000fc600078e00ff */
[----:B------:R-:W5:Y:S04]  /*0380*/  @P3 LDG.E.EL R24, desc[UR6][R10.64] ;  /* 0x000000060a183981 */ /* 0x000f68000c2e1900 */
[----:B------:R1:W5:Y:S04]  /*0390*/  @P2 LDG.E.EL R23, desc[UR6][R12.64] ;  /* 0x000000060c172981 */ /* 0x000368000c2e1900 */
[----:B------:R1:W5:Y:S04]  /*03a0*/  @P1 LDG.E.EL R26, desc[UR6][R2.64] ;  /* 0x00000006021a1981 */ /* 0x000368000c2e1900 */
[----:B------:R-:W5:Y:S01]  /*03b0*/  @P0 LDG.E.EL R25, desc[UR6][R16.64] ;  /* 0x0000000610190981 */ /* 0x000f62000c2e1900 */
[----:B------:R-:W1:Y:S01]  /*03c0*/  S2R R27, SR_TID.X ;  /* 0x00000000001b7919 */ /* 0x000e620000002100 */
[----:B------:R-:W1:Y:S01]  /*03d0*/  S2UR UR5, SR_CgaCtaId ;  /* 0x00000000000579c3 */ /* 0x000e620000008800 */
[----:B------:R-:W-:Y:S01]  /*03e0*/  UMOV UR4, 0x400 ;  /* 0x0000040000047882 */ /* 0x000fe20000000000 */
[----:B-1----:R-:W-:Y:S01]  /*03f0*/  IMAD.SHL.U32 R4, R27, 0x40, RZ ;  /* 0x000000401b047824 */ /* 0x002fe200078e00ff */
[----:B------:R-:W-:-:S04]  /*0400*/  SHF.R.U32.HI R5, RZ, 0x4, R27 ;  /* 0x00000004ff057819 */ /* 0x000fc8000001161b */
[----:B------:R-:W-:Y:S02]  /*0410*/  SGXT.U32 R5, R5, 0x3 ;  /* 0x000000030505781a */ /* 0x000fe40000000000 */
[----:B------:R-:W-:Y:S01]  /*0420*/  LOP3.LUT R4, R4, 0x3c0, RZ, 0xc0, !PT ;  /* 0x000003c004047812 */ /* 0x000fe200078ec0ff */
[----:B0-----:R-:W-:-:S03]  /*0430*/  UPRMT UR4, UR5, 0x654, UR4 ;  /* 0x0000065405047896 */ /* 0x001fc60008000004 */
[----:B------:R-:W-:-:S04]  /*0440*/  LOP3.LUT R5, R4, R5, RZ, 0xfc, !PT ;  /* 0x0000000504057212 */ /* 0x000fc800078efcff */
[----:B------:R-:W-:-:S04]  /*0450*/  LEA.HI R5, R4, R5, RZ, 0x1c ;  /* 0x0000000504057211 */ /* 0x000fc800078fe0ff */
[----:B------:R-:W-:Y:S01]  /*0460*/  LEA R13, R5, UR4, 0x2 ;  /* 0x00000004050d7c11 */ /* 0x000fe2000f8e10ff */
[----:B------:R-:W-:Y:S01]  /*0470*/  IMAD.SHL.U32 R8, R27, 0x4, RZ ;  /* 0x000000041b087824 */ /* 0x000fe200078e00ff */
[----:B------:R-:W-:-:S04]  /*0480*/  SHF.R.U32.HI R2, RZ, 0x2, R27 ;  /* 0x00000002ff027819 */ /* 0x000fc8000001161b */
[----:B------:R-:W-:Y:S02]  /*0490*/  LOP3.LUT R8, R8, 0x1fc, RZ, 0xc0, !PT ;  /* 0x000001fc08087812 */ /* 0x000fe400078ec0ff */
[----:B------:R-:W-:-:S05]  /*04a0*/  LOP3.LUT R3, R2, 0x1c, RZ, 0xc0, !PT ;  /* 0x0000001c02037812 */ /* 0x000fca00078ec0ff */
[----:B------:R-:W-:-:S05]  /*04b0*/  IMAD.IADD R3, R8, 0x1, R3 ;  /* 0x0000000108037824 */ /* 0x000fca00078e0203 */
[----:B------:R-:W-:Y:S01]  /*04c0*/  LEA R4, R3, UR4, 0x2 ;  /* 0x0000000403047c11 */ /* 0x000fe2000f8e10ff */
[----:B------:R-:W-:Y:S01]  /*04d0*/  IMAD.SHL.U32 R18, R18, 0x4, RZ ;  /* 0x0000000412127824 */ /* 0x000fe200078e00ff */
[----:B------:R-:W0:Y:S04]  /*04e0*/  LDC.64 R2, c[0x0][0x218] ;  /* 0x00008600ff027b82 */ /* 0x000e280000000a00 */
[----:B------:R-:W-:-:S04]  /*04f0*/  LOP3.LUT R18, R19, 0x3c, R18, 0xf8, !PT ;  /* 0x0000003c13127812 */ /* 0x000fc800078ef812 */
[----:B------:R-:W-:-:S04]  /*0500*/  SHF.R.S32.HI R9, RZ, 0x1f, R18 ;  /* 0x0000001fff097819 */ /* 0x000fc80000011412 */
[----:B------:R-:W-:-:S04]  /*0510*/  LEA.HI R9, R9, R18, RZ, 0x9 ;  /* 0x0000001209097211 */ /* 0x000fc800078f48ff */
[----:B------:R-:W-:Y:S02]  /*0520*/  LOP3.LUT R11, R9, 0xfffffe00, RZ, 0xc0, !PT ;  /* 0xfffffe00090b7812 */ /* 0x000fe400078ec0ff */
[----:B------:R-:W-:Y:S02]  /*0530*/  LOP3.LUT R12, R8, 0x200, RZ, 0xfc, !PT ;  /* 0x00000200080c7812 */ /* 0x000fe400078efcff */
[----:B------:R-:W-:Y:S01]  /*0540*/  SHF.R.S32.HI R10, RZ, 0x9, R9 ;  /* 0x00000009ff0a7819 */ /* 0x000fe20000011409 */
[C---:B------:R-:W-:Y:S01]  /*0550*/  IMAD.IADD R11, R18.reuse, 0x1, -R11 ;  /* 0x00000001120b7824 */ /* 0x040fe200078e0a0b */
[----:B------:R-:W-:Y:S02]  /*0560*/  ISETP.GE.AND P0, PT, R18, 0x40000, PT ;  /* 0x000400001200780c */ /* 0x000fe40003f06270 */
[----:B------:R-:W-:Y:S02]  /*0570*/  LOP3.LUT R9, R15, R0, RZ, 0xfc, !PT ;  /* 0x000000000f097212 */ /* 0x000fe400078efcff */
[----:B------:R-:W-:-:S02]  /*0580*/  LOP3.LUT R0, R15, 0x8, R0, 0xfe, !PT ;  /* 0x000000080f007812 */ /* 0x000fc400078efe00 */
[----:B------:R-:W-:Y:S01]  /*0590*/  SHF.R.U32.HI R12, RZ, 0x4, R12 ;  /* 0x00000004ff0c7819 */ /* 0x000fe2000001160c */
[----:B------:R-:W-:Y:S01]  /*05a0*/  IMAD R10, R10, 0x1200, R11 ;  /* 0x000012000a0a7824 */ /* 0x000fe200078e020b */
[C---:B------:R-:W-:Y:S02]  /*05b0*/  ISETP.LT.AND P1, PT, R9.reuse, 0x9, !P0 ;  /* 0x000000090900780c */ /* 0x040fe40004721270 */
[----:B------:R-:W-:Y:S02]  /*05c0*/  ISETP.LT.AND P0, PT, R0, 0x9, !P0 ;  /* 0x000000090000780c */ /* 0x000fe40004701270 */
[----:B------:R-:W-:Y:S01]  /*05d0*/  LOP3.LUT R11, R12, 0x3c, RZ, 0xc0, !PT ;  /* 0x0000003c0c0b7812 */ /* 0x000fe200078ec0ff */
[----:B------:R-:W-:-:S04]  /*05e0*/  IMAD R9, R9, 0x200, R10 ;  /* 0x0000020009097824 */ /* 0x000fc800078e020a */
[----:B------:R-:W-:Y:S02]  /*05f0*/  IMAD.IADD R11, R8, 0x1, R11 ;  /* 0x00000001080b7824 */ /* 0x000fe400078e020b */
[----:B0-----:R-:W-:-:S03]  /*0600*/  IMAD.WIDE R8, R9, 0x4, R2 ;  /* 0x0000000409087825 */ /* 0x001fc600078e0202 */
[----:B------:R-:W-:Y:S01]  /*0610*/  LEA R11, R11, UR4, 0x2 ;  /* 0x000000040b0b7c11 */ /* 0x000fe2000f8e10ff */
[----:B--2---:R-:W-:Y:S04]  /*0620*/  STS [R13+0x20], R14 ;  /* 0x0000200e0d007388 */ /* 0x004fe80000000800 */
[----:B---3--:R-:W-:Y:S04]  /*0630*/  STS [R13+0x40], R20 ;  /* 0x000040140d007388 */ /* 0x008fe80000000800 */
[----:B----4-:R-:W-:Y:S04]  /*0640*/  STS [R13+0x60], R21 ;  /* 0x000060150d007388 */ /* 0x010fe80000000800 */
[----:B-----5:R-:W-:Y:S04]  /*0650*/  STS [R13+0x80], R22 ;  /* 0x000080160d007388 */ /* 0x020fe80000000800 */
[----:B------:R-:W-:Y:S04]  /*0660*/  STS [R13+0xa0], R24 ;  /* 0x0000a0180d007388 */ /* 0x000fe80000000800 */
[----:B------:R-:W-:Y:S04]  /*0670*/  STS [R13+0xc0], R23 ;  /* 0x0000c0170d007388 */ /* 0x000fe80000000800 */
[----:B------:R-:W-:Y:S04]  /*0680*/  STS [R13], R26 ;  /* 0x0000001a0d007388 */ /* 0x000fe80000000800 */
[----:B------:R-:W-:Y:S01]  /*0690*/  STS [R13+0xe0], R25 ;  /* 0x0000e0190d007388 */ /* 0x000fe20000000800 */
[----:B------:R-:W-:Y:S06]  /*06a0*/  BAR.SYNC.DEFER_BLOCKING 0x0 ;  /* 0x0000000000007b1d */ /* 0x000fec0000010000 */
[----:B------:R-:W0:Y:S04]  /*06b0*/  LDS.128 R4, [R4] ;  /* 0x0000000004047984 */ /* 0x000e280000000c00 */
[----:B0-----:R0:W-:Y:S02]  /*06c0*/  @P1 STG.E.128 desc[UR6][R8.64], R4 ;  /* 0x0000000408001986 */ /* 0x0011e4000c101d06 */
[----:B0-----:R-:W-:Y:S05]  /*06d0*/  @!P0 EXIT ;  /* 0x000000000000894d */ /* 0x001fea0003800000 */
[----:B------:R-:W1:Y:S01]  /*06e0*/  LDS.128 R12, [R11+0x800] ;  /* 0x000800000b0c7984 */ /* 0x000e620000000c00 */
[----:B0-----:R-:W-:-:S04]  /*06f0*/  IMAD R5, R0, 0x200, R10 ;  /* 0x0000020000057824 */ /* 0x001fc800078e020a */
[----:B------:R-:W-:-:S05]  /*0700*/  IMAD.WIDE R2, R5, 0x4, R2 ;  /* 0x0000000405027825 */ /* 0x000fca00078e0202 */
[----:B-1----:R-:W-:Y:S01]  /*0710*/  STG.E.128 desc[UR6][R2.64], R12 ;  /* 0x0000000c02007986 */ /* 0x002fe2000c101d06 */
[----:B------:R-:W-:Y:S05]  /*0720*/  EXIT ;  /* 0x000000000000794d */ /* 0x000fea0003800000 */
.L_x_0:
[----:B------:R-:W-:-:S00]  /*0730*/  BRA `(.L_x_0) ;  /* 0xfffffffc00fc7947 */ /* 0x000fc0000383ffff */
[----:B------:R-:W-:-:S00]  /*0740*/  NOP ;  /* 0x0000000000007918 */ /* 0x000fc00000000000 */
        /* <DEDUP_REMOVED lines=11> */
.L_x_1:


//--------------------- .nv.shared.triton_poi_fused_2 --------------------------
	.section	.nv.shared.triton_poi_fused_2,"aw",@nobits
	.sectionflags	@""
	.align	16
	.zero		1024


//--------------------- .nv.constant0.triton_poi_fused_2 --------------------------
	.section	.nv.constant0.triton_poi_fused_2,"a",@progbits
	.sectionflags	@""
	.align	4
.nv.constant0.triton_poi_fused_2:
	.zero		552
